	.headerflags	@"EF_CUDA_TEXMODE_UNIFIED EF_CUDA_64BIT_ADDRESS EF_CUDA_ACCELERATORS EF_CUDA_SM90 EF_CUDA_VIRTUAL_SM(EF_CUDA_SM90)"
	.elftype	@"ET_EXEC"


//--------------------- .nv.info                  --------------------------
	.section	.nv.info,"",@"SHT_CUDA_INFO"
	.align	4


	//----- nvinfo : EIATTR_REGCOUNT
	.align		4
        /*0000*/ 	.byte	0x04, 0x2f
        /*0002*/ 	.short	(.L_3 - .L_2)
	.align		4
.L_2:
        /*0004*/ 	.word	index@(triton_poi_fused__native_batch_norm_legit_no_training_add_16)
        /*0008*/ 	.word	0x00000030


	//----- nvinfo : EIATTR_MIN_STACK_SIZE
	.align		4
.L_3:
        /*000c*/ 	.byte	0x04, 0x12
        /*000e*/ 	.short	(.L_5 - .L_4)
	.align		4
.L_4:
        /*0010*/ 	.word	index@(triton_poi_fused__native_batch_norm_legit_no_training_add_16)
        /*0014*/ 	.word	0x00000000


	//----- nvinfo : EIATTR_FRAME_SIZE
	.align		4
.L_5:
        /*0018*/ 	.byte	0x04, 0x11
        /*001a*/ 	.short	(.L_7 - .L_6)
	.align		4
.L_6:
        /*001c*/ 	.word	index@(triton_poi_fused__native_batch_norm_legit_no_training_add_16)
        /*0020*/ 	.word	0x00000000


	//----- nvinfo : EIATTR_MIN_STACK_SIZE
	.align		4
.L_7:
        /*0024*/ 	.byte	0x04, 0x12
        /*0026*/ 	.short	(.L_9 - .L_8)
	.align		4
.L_8:
        /*0028*/ 	.word	index@(triton_poi_fused__native_batch_norm_legit_no_training_add_16)
        /*002c*/ 	.word	0x00000000
.L_9:


//--------------------- .nv.info.triton_poi_fused__native_batch_norm_legit_no_training_add_16 --------------------------
	.section	.nv.info.triton_poi_fused__native_batch_norm_legit_no_training_add_16,"",@"SHT_CUDA_INFO"
	.sectionflags	@""
	.align	4


	//----- nvinfo : EIATTR_CUDA_API_VERSION
	.align		4
        /*0000*/ 	.byte	0x04, 0x37
        /*0002*/ 	.short	(.L_11 - .L_10)
.L_10:
        /*0004*/ 	.word	0x0000007c


	//----- nvinfo : EIATTR_KPARAM_INFO
	.align		4
.L_11:
        /*0008*/ 	.byte	0x04, 0x17
        /*000a*/ 	.short	(.L_13 - .L_12)
.L_12:
        /*000c*/ 	.word	0x00000000
        /*0010*/ 	.short	0x0007
        /*0012*/ 	.short	0x0038
        /*0014*/ 	.byte	0x00, 0xf0, 0x11, 0x00


	//----- nvinfo : EIATTR_KPARAM_INFO
	.align		4
.L_13:
        /*0018*/ 	.byte	0x04, 0x17
        /*001a*/ 	.short	(.L_15 - .L_14)
.L_14:
        /*001c*/ 	.word	0x00000000
        /*0020*/ 	.short	0x0006
        /*0022*/ 	.short	0x0030
        /*0024*/ 	.byte	0x00, 0xf4, 0x21, 0x00


	//----- nvinfo : EIATTR_KPARAM_INFO
	.align		4
.L_15:
        /*0028*/ 	.byte	0x04, 0x17
        /*002a*/ 	.short	(.L_17 - .L_16)
.L_16:
        /*002c*/ 	.word	0x00000000
        /*0030*/ 	.short	0x0005
        /*0032*/ 	.short	0x0028
        /*0034*/ 	.byte	0x00, 0xf4, 0x21, 0x00


	//----- nvinfo : EIATTR_KPARAM_INFO
	.align		4
.L_17:
        /*0038*/ 	.byte	0x04, 0x17
        /*003a*/ 	.short	(.L_19 - .L_18)
.L_18:
        /*003c*/ 	.word	0x00000000
        /*0040*/ 	.short	0x0004
        /*0042*/ 	.short	0x0020
        /*0044*/ 	.byte	0x00, 0xf4, 0x21, 0x00


	//----- nvinfo : EIATTR_KPARAM_INFO
	.align		4
.L_19:
        /*0048*/ 	.byte	0x04, 0x17
        /*004a*/ 	.short	(.L_21 - .L_20)
.L_20:
        /*004c*/ 	.word	0x00000000
        /*0050*/ 	.short	0x0003
        /*0052*/ 	.short	0x0018
        /*0054*/ 	.byte	0x00, 0xf4, 0x21, 0x00


	//----- nvinfo : EIATTR_KPARAM_INFO
	.align		4
.L_21:
        /*0058*/ 	.byte	0x04, 0x17
        /*005a*/ 	.short	(.L_23 - .L_22)
.L_22:
        /*005c*/ 	.word	0x00000000
        /*0060*/ 	.short	0x0002
        /*0062*/ 	.short	0x0010
        /*0064*/ 	.byte	0x00, 0xf4, 0x21, 0x00


	//----- nvinfo : EIATTR_KPARAM_INFO
	.align		4
.L_23:
        /*0068*/ 	.byte	0x04, 0x17
        /*006a*/ 	.short	(.L_25 - .L_24)
.L_24:
        /*006c*/ 	.word	0x00000000
        /*0070*/ 	.short	0x0001
        /*0072*/ 	.short	0x0008
        /*0074*/ 	.byte	0x00, 0xf4, 0x21, 0x00


	//----- nvinfo : EIATTR_KPARAM_INFO
	.align		4
.L_25:
        /*0078*/ 	.byte	0x04, 0x17
        /*007a*/ 	.short	(.L_27 - .L_26)
.L_26:
        /*007c*/ 	.word	0x00000000
        /*0080*/ 	.short	0x0000
        /*0082*/ 	.short	0x0000
        /*0084*/ 	.byte	0x00, 0xf4, 0x21, 0x00


	//----- nvinfo : EIATTR_SPARSE_MMA_MASK
	.align		4
.L_27:
        /*0088*/ 	.byte	0x03, 0x50
        /*008a*/ 	.short	0x0000


	//----- nvinfo : EIATTR_MAXREG_COUNT
	.align		4
        /*008c*/ 	.byte	0x03, 0x1b
        /*008e*/ 	.short	0x00ff


	//----- nvinfo : EIATTR_EXIT_INSTR_OFFSETS
	.align		4
        /*0090*/ 	.byte	0x04, 0x1c
        /*0092*/ 	.short	(.L_29 - .L_28)


	//   ....[0]....
.L_28:
        /*0094*/ 	.word	0x00001230


	//   ....[1]....
        /*0098*/ 	.word	0x00001250


	//----- nvinfo : EIATTR_REQNTID
	.align		4
.L_29:
        /*009c*/ 	.byte	0x04, 0x10
        /*009e*/ 	.short	(.L_31 - .L_30)
.L_30:
        /*00a0*/ 	.word	0x00000080
        /*00a4*/ 	.word	0x00000001
        /*00a8*/ 	.word	0x00000001


	//----- nvinfo : EIATTR_CBANK_PARAM_SIZE
	.align		4
.L_31:
        /*00ac*/ 	.byte	0x03, 0x19
        /*00ae*/ 	.short	0x003c


	//----- nvinfo : EIATTR_PARAM_CBANK
	.align		4
        /*00b0*/ 	.byte	0x04, 0x0a
        /*00b2*/ 	.short	(.L_33 - .L_32)
	.align		4
.L_32:
        /*00b4*/ 	.word	index@(.nv.constant0.triton_poi_fused__native_batch_norm_legit_no_training_add_16)
        /*00b8*/ 	.short	0x0210
        /*00ba*/ 	.short	0x003c


	//----- nvinfo : EIATTR_SW_WAR
	.align		4
.L_33:
        /*00bc*/ 	.byte	0x04, 0x36
        /*00be*/ 	.short	(.L_35 - .L_34)
.L_34:
        /*00c0*/ 	.word	0x00000008
.L_35:


//--------------------- .nv.callgraph             --------------------------
	.section	.nv.callgraph,"",@"SHT_CUDA_CALLGRAPH"
	.align	4
	.sectionentsize	8
	.align		4
        /*0000*/ 	.word	0x00000000
	.align		4
        /*0004*/ 	.word	0xffffffff
	.align		4
        /*0008*/ 	.word	0x00000000
	.align		4
        /*000c*/ 	.word	0xfffffffe
	.align		4
        /*0010*/ 	.word	0x00000000
	.align		4
        /*0014*/ 	.word	0xfffffffd
	.align		4
        /*0018*/ 	.word	0x00000000
	.align		4
        /*001c*/ 	.word	0xfffffffc


//--------------------- .nv.constant4             --------------------------
	.section	.nv.constant4,"a",@progbits
	.align	8
	.align		8
.nv.constant4:
        /*0000*/ 	.dword	_$_str
	.align		8
        /*0008*/ 	.dword	_$_str_$_2


//--------------------- .text.triton_poi_fused__native_batch_norm_legit_no_training_add_16 --------------------------
	.section	.text.triton_poi_fused__native_batch_norm_legit_no_training_add_16,"ax",@progbits
	.align	128
        .global         triton_poi_fused__native_batch_norm_legit_no_training_add_16
        .type           triton_poi_fused__native_batch_norm_legit_no_training_add_16,@function
        .size           triton_poi_fused__native_batch_norm_legit_no_training_add_16,(.L_x_1 - triton_poi_fused__native_batch_norm_legit_no_training_add_16)
        .other          triton_poi_fused__native_batch_norm_legit_no_training_add_16,@"STO_CUDA_ENTRY STV_DEFAULT"
triton_poi_fused__native_batch_norm_legit_no_training_add_16:
.text.triton_poi_fused__native_batch_norm_legit_no_training_add_16:
[----:B------:R-:W0:Y:S01]  /*0000*/  LDC R1, c[0x0][0x28] ;  /* 0x00000a00ff017b82 */ /* 0x000e220000000800 */
[----:B------:R-:W1:Y:S01]  /*0010*/  S2R R0, SR_TID.X ;  /* 0x0000000000007919 */ /* 0x000e620000002100 */
[----:B------:R-:W-:Y:S01]  /*0020*/  CS2R R42, SRZ ;  /* 0x00000000002a7805 */ /* 0x000fe2000001ff00 */
[----:B------:R-:W2:Y:S01]  /*0030*/  S2R R3, SR_CTAID.X ;  /* 0x0000000000037919 */ /* 0x000ea20000002500 */
[----:B------:R-:W-:-:S04]  /*0040*/  CS2R R32, SRZ ;  /* 0x0000000000207805 */ /* 0x000fc8000001ff00 */
[----:B------:R-:W3:Y:S01]  /*0050*/  LDC.64 R28, c[0x0][0x228] ;  /* 0x00008a00ff1c7b82 */ /* 0x000ee20000000a00 */
[----:B------:R-:W-:Y:S01]  /*0060*/  ULDC.64 UR4, c[0x0][0x208] ;  /* 0x0000820000047ab9 */ /* 0x000fe20000000a00 */
[----:B-1----:R-:W-:-:S04]  /*0070*/  SHF.L.U32 R0, R0, 0x2, RZ ;  /* 0x0000000200007819 */ /* 0x002fc800000006ff */
[----:B------:R-:W-:-:S04]  /*0080*/  LOP3.LUT R0, R0, 0x1fc, RZ, 0xc0, !PT ;  /* 0x000001fc00007812 */ /* 0x000fc800078ec0ff */
[----:B--2---:R-:W-:-:S04]  /*0090*/  LEA R4, R3, R0, 0xa ;  /* 0x0000000003047211 */ /* 0x004fc800078e50ff */
[----:B------:R-:W-:Y:S01]  /*00a0*/  IADD3 R0, R4, 0x1, RZ ;  /* 0x0000000104007810 */ /* 0x000fe20007ffe0ff */
[C---:B------:R-:W-:Y:S01]  /*00b0*/  IMAD.HI R3, R4.reuse, 0x43b3d5b, RZ ;  /* 0x043b3d5b04037827 */ /* 0x040fe200078e02ff */
[----:B------:R-:W-:Y:S02]  /*00c0*/  IADD3 R2, R4, 0x2, RZ ;  /* 0x0000000204027810 */ /* 0x000fe40007ffe0ff */
[----:B------:R-:W-:Y:S01]  /*00d0*/  ISETP.GE.AND P1, PT, R4, 0x3c800, PT ;  /* 0x0003c8000400780c */ /* 0x000fe20003f26270 */
[----:B------:R-:W-:Y:S01]  /*00e0*/  IMAD.HI R5, R0, 0x43b3d5b, RZ ;  /* 0x043b3d5b00057827 */ /* 0x000fe200078e02ff */
[----:B------:R-:W-:-:S03]  /*00f0*/  IADD3 R0, R4, 0x3, RZ ;  /* 0x0000000304007810 */ /* 0x000fc60007ffe0ff */
[----:B------:R-:W-:Y:S01]  /*0100*/  IMAD.HI R7, R2, 0x43b3d5b, RZ ;  /* 0x043b3d5b02077827 */ /* 0x000fe200078e02ff */
[----:B------:R-:W-:Y:S02]  /*0110*/  SHF.R.S32.HI R2, RZ, 0x1, R3 ;  /* 0x00000001ff027819 */ /* 0x000fe40000011403 */
[----:B------:R-:W-:Y:S01]  /*0120*/  SHF.R.S32.HI R6, RZ, 0x1, R5 ;  /* 0x00000001ff067819 */ /* 0x000fe20000011405 */
[----:B------:R-:W-:Y:S01]  /*0130*/  IMAD.HI R9, R0, 0x43b3d5b, RZ ;  /* 0x043b3d5b00097827 */ /* 0x000fe200078e02ff */
[----:B------:R-:W-:Y:S02]  /*0140*/  IADD3 R0, R4, 0x200, RZ ;  /* 0x0000020004007810 */ /* 0x000fe40007ffe0ff */
[----:B------:R-:W-:Y:S02]  /*0150*/  LEA.HI R45, R3, R2, RZ, 0x1 ;  /* 0x00000002032d7211 */ /* 0x000fe400078f08ff */
[----:B------:R-:W-:Y:S02]  /*0160*/  SHF.R.S32.HI R8, RZ, 0x1, R7 ;  /* 0x00000001ff087819 */ /* 0x000fe40000011407 */
[----:B------:R-:W-:Y:S01]  /*0170*/  LEA.HI R6, R5, R6, RZ, 0x1 ;  /* 0x0000000605067211 */ /* 0x000fe200078f08ff */
[----:B------:R-:W-:Y:S01]  /*0180*/  IMAD.HI R5, R0, 0x43b3d5b, RZ ;  /* 0x043b3d5b00057827 */ /* 0x000fe200078e02ff */
[----:B------:R-:W-:-:S02]  /*0190*/  IADD3 R2, R4, 0x201, RZ ;  /* 0x0000020104027810 */ /* 0x000fc40007ffe0ff */
[----:B------:R-:W-:Y:S02]  /*01a0*/  IADD3 R3, R4, 0x203, RZ ;  /* 0x0000020304037810 */ /* 0x000fe40007ffe0ff */
[----:B------:R-:W-:Y:S02]  /*01b0*/  ISETP.GE.AND P0, PT, R0, 0x3c800, PT ;  /* 0x0003c8000000780c */ /* 0x000fe40003f06270 */
[----:B------:R-:W-:Y:S01]  /*01c0*/  SHF.R.S32.HI R10, RZ, 0x1, R9 ;  /* 0x00000001ff0a7819 */ /* 0x000fe20000011409 */
[----:B------:R-:W-:Y:S01]  /*01d0*/  IMAD.HI R3, R3, 0x43b3d5b, RZ ;  /* 0x043b3d5b03037827 */ /* 0x000fe200078e02ff */
[----:B------:R-:W-:Y:S02]  /*01e0*/  IADD3 R0, R4, 0x202, RZ ;  /* 0x0000020204007810 */ /* 0x000fe40007ffe0ff */
[----:B------:R-:W-:Y:S01]  /*01f0*/  LEA.HI R8, R7, R8, RZ, 0x1 ;  /* 0x0000000807087211 */ /* 0x000fe200078f08ff */
[----:B------:R-:W-:Y:S01]  /*0200*/  IMAD.HI R7, R2, 0x43b3d5b, RZ ;  /* 0x043b3d5b02077827 */ /* 0x000fe200078e02ff */
[----:B------:R-:W-:-:S02]  /*0210*/  SHF.R.S32.HI R2, RZ, 0x1, R5 ;  /* 0x00000001ff027819 */ /* 0x000fc40000011405 */
[----:B------:R-:W-:Y:S01]  /*0220*/  LEA.HI R10, R9, R10, RZ, 0x1 ;  /* 0x0000000a090a7211 */ /* 0x000fe200078f08ff */
[----:B------:R-:W-:Y:S01]  /*0230*/  IMAD.HI R9, R0, 0x43b3d5b, RZ ;  /* 0x043b3d5b00097827 */ /* 0x000fe200078e02ff */
[----:B------:R-:W-:Y:S02]  /*0240*/  SHF.R.S32.HI R12, RZ, 0x1f, R45 ;  /* 0x0000001fff0c7819 */ /* 0x000fe4000001142d */
[----:B------:R-:W-:Y:S02]  /*0250*/  LEA.HI R2, R5, R2, RZ, 0x1 ;  /* 0x0000000205027211 */ /* 0x000fe400078f08ff */
[----:B------:R-:W-:Y:S02]  /*0260*/  SHF.R.S32.HI R0, RZ, 0x1, R7 ;  /* 0x00000001ff007819 */ /* 0x000fe40000011407 */
[----:B------:R-:W-:Y:S02]  /*0270*/  SHF.R.S32.HI R14, RZ, 0x1, R3 ;  /* 0x00000001ff0e7819 */ /* 0x000fe40000011403 */
[----:B------:R-:W-:-:S02]  /*0280*/  LEA.HI R5, R12, R45, RZ, 0x9 ;  /* 0x0000002d0c057211 */ /* 0x000fc400078f48ff */
[----:B------:R-:W-:Y:S02]  /*0290*/  SHF.R.S32.HI R12, RZ, 0x1, R9 ;  /* 0x00000001ff0c7819 */ /* 0x000fe40000011409 */
[----:B------:R-:W-:Y:S02]  /*02a0*/  LEA.HI R0, R7, R0, RZ, 0x1 ;  /* 0x0000000007007211 */ /* 0x000fe400078f08ff */
[----:B------:R-:W-:Y:S02]  /*02b0*/  LEA.HI R14, R3, R14, RZ, 0x1 ;  /* 0x0000000e030e7211 */ /* 0x000fe400078f08ff */
[----:B------:R-:W-:Y:S02]  /*02c0*/  LOP3.LUT R16, R5, 0xfffffe00, RZ, 0xc0, !PT ;  /* 0xfffffe0005107812 */ /* 0x000fe400078ec0ff */
[----:B------:R-:W-:Y:S02]  /*02d0*/  SHF.R.S32.HI R3, RZ, 0x1f, R6 ;  /* 0x0000001fff037819 */ /* 0x000fe40000011406 */
[----:B------:R-:W-:-:S02]  /*02e0*/  SHF.R.S32.HI R7, RZ, 0x1f, R10 ;  /* 0x0000001fff077819 */ /* 0x000fc4000001140a */
[----:B------:R-:W-:Y:S02]  /*02f0*/  LEA.HI R12, R9, R12, RZ, 0x1 ;  /* 0x0000000c090c7211 */ /* 0x000fe400078f08ff */
[----:B------:R-:W-:Y:S02]  /*0300*/  SHF.R.S32.HI R5, RZ, 0x1f, R8 ;  /* 0x0000001fff057819 */ /* 0x000fe40000011408 */
[----:B------:R-:W-:Y:S02]  /*0310*/  SHF.R.S32.HI R9, RZ, 0x1f, R2 ;  /* 0x0000001fff097819 */ /* 0x000fe40000011402 */
[----:B------:R-:W-:Y:S02]  /*0320*/  LEA.HI R3, R3, R6, RZ, 0x9 ;  /* 0x0000000603037211 */ /* 0x000fe400078f48ff */
[----:B------:R-:W-:Y:S02]  /*0330*/  LEA.HI R7, R7, R10, RZ, 0x9 ;  /* 0x0000000a07077211 */ /* 0x000fe400078f48ff */
[----:B------:R-:W-:-:S02]  /*0340*/  IADD3 R45, R45, -R16, RZ ;  /* 0x800000102d2d7210 */ /* 0x000fc40007ffe0ff */
[----:B------:R-:W1:Y:S01]  /*0350*/  LDC.64 R16, c[0x0][0x218] ;  /* 0x00008600ff107b82 */ /* 0x000e620000000a00 */
[----:B------:R-:W-:Y:S02]  /*0360*/  LEA.HI R5, R5, R8, RZ, 0x9 ;  /* 0x0000000805057211 */ /* 0x000fe400078f48ff */
[----:B------:R-:W-:Y:S02]  /*0370*/  LEA.HI R9, R9, R2, RZ, 0x9 ;  /* 0x0000000209097211 */ /* 0x000fe400078f48ff */
[----:B------:R-:W-:Y:S02]  /*0380*/  LOP3.LUT R3, R3, 0xfffffe00, RZ, 0xc0, !PT ;  /* 0xfffffe0003037812 */ /* 0x000fe400078ec0ff */
[----:B------:R-:W-:Y:S02]  /*0390*/  LOP3.LUT R7, R7, 0xfffffe00, RZ, 0xc0, !PT ;  /* 0xfffffe0007077812 */ /* 0x000fe400078ec0ff */
[----:B------:R-:W-:Y:S02]  /*03a0*/  LOP3.LUT R5, R5, 0xfffffe00, RZ, 0xc0, !PT ;  /* 0xfffffe0005057812 */ /* 0x000fe400078ec0ff */
[----:B------:R-:W-:-:S02]  /*03b0*/  LOP3.LUT R15, R9, 0xfffffe00, RZ, 0xc0, !PT ;  /* 0xfffffe00090f7812 */ /* 0x000fc400078ec0ff */
[----:B------:R-:W-:Y:S02]  /*03c0*/  IADD3 R9, R6, -R3, RZ ;  /* 0x8000000306097210 */ /* 0x000fe40007ffe0ff */
[----:B------:R-:W-:Y:S02]  /*03d0*/  IADD3 R19, R10, -R7, RZ ;  /* 0x800000070a137210 */ /* 0x000fe40007ffe0ff */
[----:B------:R-:W-:Y:S01]  /*03e0*/  SHF.R.S32.HI R3, RZ, 0x1f, R0 ;  /* 0x0000001fff037819 */ /* 0x000fe20000011400 */
[----:B------:R-:W2:Y:S01]  /*03f0*/  LDC.64 R10, c[0x0][0x220] ;  /* 0x00008800ff0a7b82 */ /* 0x000ea20000000a00 */
[----:B------:R-:W-:Y:S02]  /*0400*/  IADD3 R31, R8, -R5, RZ ;  /* 0x80000005081f7210 */ /* 0x000fe40007ffe0ff */
[----:B------:R-:W-:Y:S02]  /*0410*/  SHF.R.S32.HI R5, RZ, 0x1f, R12 ;  /* 0x0000001fff057819 */ /* 0x000fe4000001140c */
[----:B------:R-:W-:-:S02]  /*0420*/  LEA.HI R3, R3, R0, RZ, 0x9 ;  /* 0x0000000003037211 */ /* 0x000fc400078f48ff */
[----:B------:R-:W-:Y:S02]  /*0430*/  IADD3 R15, R2, -R15, RZ ;  /* 0x8000000f020f7210 */ /* 0x000fe40007ffe0ff */
[----:B------:R-:W-:Y:S02]  /*0440*/  SHF.R.S32.HI R7, RZ, 0x1f, R14 ;  /* 0x0000001fff077819 */ /* 0x000fe4000001140e */
[----:B------:R-:W-:Y:S02]  /*0450*/  LEA.HI R2, R5, R12, RZ, 0x9 ;  /* 0x0000000c05027211 */ /* 0x000fe400078f48ff */
[----:B------:R-:W-:Y:S02]  /*0460*/  LOP3.LUT R5, R3, 0xfffffe00, RZ, 0xc0, !PT ;  /* 0xfffffe0003057812 */ /* 0x000fe400078ec0ff */
[----:B------:R-:W-:Y:S02]  /*0470*/  LEA.HI R6, R7, R14, RZ, 0x9 ;  /* 0x0000000e07067211 */ /* 0x000fe400078f48ff */
[----:B------:R-:W-:-:S02]  /*0480*/  IADD3 R44, R0, -R5, RZ ;  /* 0x80000005002c7210 */ /* 0x000fc40007ffe0ff */
[----:B------:R-:W-:Y:S01]  /*0490*/  LOP3.LUT R7, R2, 0xfffffe00, RZ, 0xc0, !PT ;  /* 0xfffffe0002077812 */ /* 0x000fe200078ec0ff */
[--C-:B-1----:R-:W-:Y:S01]  /*04a0*/  IMAD.WIDE R2, R45, 0x4, R16.reuse ;  /* 0x000000042d027825 */ /* 0x102fe200078e0210 */
[----:B------:R-:W-:Y:S02]  /*04b0*/  LOP3.LUT R13, R6, 0xfffffe00, RZ, 0xc0, !PT ;  /* 0xfffffe00060d7812 */ /* 0x000fe400078ec0ff */
[----:B------:R-:W-:Y:S01]  /*04c0*/  MOV R0, RZ ;  /* 0x000000ff00007202 */ /* 0x000fe20000000f00 */
[--C-:B------:R-:W-:Y:S01]  /*04d0*/  IMAD.WIDE R20, R44, 0x4, R16.reuse ;  /* 0x000000042c147825 */ /* 0x100fe200078e0210 */
[----:B------:R-:W-:Y:S01]  /*04e0*/  IADD3 R30, R12, -R7, RZ ;  /* 0x800000070c1e7210 */ /* 0x000fe20007ffe0ff */
[----:B------:R-:W-:Y:S01]  /*04f0*/  HFMA2.MMA R5, -RZ, RZ, 0, 0 ;  /* 0x00000000ff057435 */ /* 0x000fe200000001ff */
[----:B------:R-:W-:Y:S01]  /*0500*/  IADD3 R13, R14, -R13, RZ ;  /* 0x8000000d0e0d7210 */ /* 0x000fe20007ffe0ff */
[--C-:B------:R-:W-:Y:S01]  /*0510*/  IMAD.WIDE R22, R31, 0x4, R16.reuse ;  /* 0x000000041f167825 */ /* 0x100fe200078e0210 */
[----:B------:R-:W-:Y:S01]  /*0520*/  HFMA2.MMA R12, -RZ, RZ, 0, 0 ;  /* 0x00000000ff0c7435 */ /* 0x000fe200000001ff */
[----:B------:R1:W4:Y:S01]  /*0530*/  @!P1 LDG.E.EL R43, desc[UR4][R2.64] ;  /* 0x00000004022b9981 */ /* 0x000322000c2e1900 */
[----:B------:R-:W-:Y:S01]  /*0540*/  CS2R R36, SRZ ;  /* 0x0000000000247805 */ /* 0x000fe2000001ff00 */
[----:B------:R-:W-:-:S02]  /*0550*/  IMAD.WIDE R6, R9, 0x4, R16 ;  /* 0x0000000409067825 */ /* 0x000fc400078e0210 */
[----:B------:R5:W4:Y:S02]  /*0560*/  @!P0 LDG.E.EL R0, desc[UR4][R20.64] ;  /* 0x0000000414008981 */ /* 0x000b24000c2e1900 */
[--C-:B------:R-:W-:Y:S02]  /*0570*/  IMAD.WIDE R24, R19, 0x4, R16.reuse ;  /* 0x0000000413187825 */ /* 0x100fe400078e0210 */
[----:B------:R2:W4:Y:S02]  /*0580*/  @!P1 LDG.E.EL R33, desc[UR4][R22.64] ;  /* 0x0000000416219981 */ /* 0x000524000c2e1900 */
[--C-:B------:R-:W-:Y:S01]  /*0590*/  IMAD.WIDE R26, R15, 0x4, R16.reuse ;  /* 0x000000040f1a7825 */ /* 0x100fe200078e0210 */
[----:B-1----:R-:W-:Y:S01]  /*05a0*/  CS2R R2, SRZ ;  /* 0x0000000000027805 */ /* 0x002fe2000001ff00 */
[----:B------:R1:W4:Y:S02]  /*05b0*/  @!P1 LDG.E.EL R36, desc[UR4][R6.64] ;  /* 0x0000000406249981 */ /* 0x000324000c2e1900 */
[----:B-----5:R-:W-:-:S02]  /*05c0*/  IMAD.WIDE R20, R30, 0x4, R16 ;  /* 0x000000041e147825 */ /* 0x020fc400078e0210 */
[----:B------:R-:W5:Y:S02]  /*05d0*/  @!P1 LDG.E.EL R32, desc[UR4][R24.64] ;  /* 0x0000000418209981 */ /* 0x000f64000c2e1900 */
[----:B------:R-:W-:Y:S02]  /*05e0*/  IMAD.WIDE R16, R13, 0x4, R16 ;  /* 0x000000040d107825 */ /* 0x000fe400078e0210 */
[----:B------:R3:W4:Y:S02]  /*05f0*/  @!P0 LDG.E.EL R5, desc[UR4][R26.64] ;  /* 0x000000041a058981 */ /* 0x000724000c2e1900 */
[--C-:B--2---:R-:W-:Y:S01]  /*0600*/  IMAD.WIDE R22, R45, 0x4, R10.reuse ;  /* 0x000000042d167825 */ /* 0x104fe200078e020a */
[----:B-1----:R-:W-:Y:S01]  /*0610*/  CS2R R6, SRZ ;  /* 0x0000000000067805 */ /* 0x002fe2000001ff00 */
[----:B------:R1:W2:Y:S02]  /*0620*/  @!P0 LDG.E.EL R3, desc[UR4][R20.64] ;  /* 0x0000000414038981 */ /* 0x0002a4000c2e1900 */
[----:B------:R-:W-:-:S02]  /*0630*/  IMAD.WIDE R34, R9, 0x4, R10 ;  /* 0x0000000409227825 */ /* 0x000fc400078e020a */
[----:B------:R1:W2:Y:S02]  /*0640*/  @!P0 LDG.E.EL R2, desc[UR4][R16.64] ;  /* 0x0000000410028981 */ /* 0x0002a4000c2e1900 */
[--C-:B0--3--:R-:W-:Y:S02]  /*0650*/  IMAD.WIDE R26, R31, 0x4, R10.reuse ;  /* 0x000000041f1a7825 */ /* 0x109fe400078e020a */
[----:B------:R0:W3:Y:S02]  /*0660*/  @!P1 LDG.E.EL R12, desc[UR4][R22.64] ;  /* 0x00000004160c9981 */ /* 0x0000e4000c2e1900 */
[----:B------:R-:W-:-:S04]  /*0670*/  IMAD.WIDE R24, R19, 0x4, R10 ;  /* 0x0000000413187825 */ /* 0x000fc800078e020a */
[----:B-1----:R-:W-:-:S04]  /*0680*/  IMAD.WIDE R20, R15, 0x4, R10 ;  /* 0x000000040f147825 */ /* 0x002fc800078e020a */
[----:B------:R-:W-:-:S04]  /*0690*/  IMAD.WIDE R16, R44, 0x4, R10 ;  /* 0x000000042c107825 */ /* 0x000fc800078e020a */
[--C-:B0-----:R-:W-:Y:S01]  /*06a0*/  IMAD.WIDE R22, R30, 0x4, R10.reuse ;  /* 0x000000041e167825 */ /* 0x101fe200078e020a */
[----:B------:R-:W-:Y:S01]  /*06b0*/  CS2R R40, SRZ ;  /* 0x0000000000287805 */ /* 0x000fe2000001ff00 */
[----:B------:R0:W2:Y:S02]  /*06c0*/  @!P0 LDG.E.EL R37, desc[UR4][R16.64] ;  /* 0x0000000410258981 */ /* 0x0000a4000c2e1900 */
[----:B------:R-:W-:Y:S01]  /*06d0*/  IMAD.WIDE R10, R13, 0x4, R10 ;  /* 0x000000040d0a7825 */ /* 0x000fe200078e020a */
[----:B------:R-:W-:Y:S01]  /*06e0*/  CS2R R38, SRZ ;  /* 0x0000000000267805 */ /* 0x000fe2000001ff00 */
[----:B------:R-:W2:Y:S04]  /*06f0*/  @!P0 LDG.E.EL R6, desc[UR4][R22.64] ;  /* 0x0000000416068981 */ /* 0x000ea8000c2e1900 */
[----:B------:R1:W2:Y:S01]  /*0700*/  @!P0 LDG.E.EL R7, desc[UR4][R10.64] ;  /* 0x000000040a078981 */ /* 0x0002a2000c2e1900 */
[----:B0-----:R-:W-:-:S03]  /*0710*/  IMAD.WIDE R16, R45, 0x4, R28 ;  /* 0x000000042d107825 */ /* 0x001fc600078e021c */
[----:B------:R0:W2:Y:S04]  /*0720*/  @!P1 LDG.E.EL R41, desc[UR4][R34.64] ;  /* 0x0000000422299981 */ /* 0x0000a8000c2e1900 */
[----:B------:R0:W4:Y:S01]  /*0730*/  @!P0 LDG.E.EL R40, desc[UR4][R20.64] ;  /* 0x0000000414288981 */ /* 0x000122000c2e1900 */
[----:B-1----:R-:W1:Y:S03]  /*0740*/  LDC.64 R10, c[0x0][0x230] ;  /* 0x00008c00ff0a7b82 */ /* 0x002e660000000a00 */
[----:B------:R-:W4:Y:S01]  /*0750*/  @!P1 LDG.E.EL R38, desc[UR4][R26.64] ;  /* 0x000000041a269981 */ /* 0x000f22000c2e1900 */
[----:B0-----:R-:W-:-:S03]  /*0760*/  CS2R R34, SRZ ;  /* 0x0000000000227805 */ /* 0x001fc6000001ff00 */
[----:B------:R-:W5:Y:S01]  /*0770*/  @!P1 LDG.E.EL R39, desc[UR4][R24.64] ;  /* 0x0000000418279981 */ /* 0x000f62000c2e1900 */
[----:B------:R-:W-:-:S03]  /*0780*/  CS2R R20, SRZ ;  /* 0x0000000000147805 */ /* 0x000fc6000001ff00 */
[----:B------:R0:W5:Y:S01]  /*0790*/  @!P1 LDG.E.EL R35, desc[UR4][R16.64] ;  /* 0x0000000410239981 */ /* 0x000162000c2e1900 */
[----:B------:R-:W-:Y:S01]  /*07a0*/  CS2R R22, SRZ ;  /* 0x0000000000167805 */ /* 0x000fe2000001ff00 */
[----:B0-----:R-:W-:-:S05]  /*07b0*/  IMAD.WIDE R16, R19, 0x4, R28 ;  /* 0x0000000413107825 */ /* 0x001fca00078e021c */
[----:B------:R0:W5:Y:S01]  /*07c0*/  @!P1 LDG.E.EL R21, desc[UR4][R16.64] ;  /* 0x0000000410159981 */ /* 0x000162000c2e1900 */
[----:B------:R-:W-:-:S04]  /*07d0*/  IMAD.WIDE R26, R9, 0x4, R28 ;  /* 0x00000004091a7825 */ /* 0x000fc800078e021c */
[----:B0-----:R-:W-:Y:S01]  /*07e0*/  IMAD.WIDE R16, R44, 0x4, R28 ;  /* 0x000000042c107825 */ /* 0x001fe200078e021c */
[----:B------:R-:W5:Y:S04]  /*07f0*/  @!P1 LDG.E.EL R34, desc[UR4][R26.64] ;  /* 0x000000041a229981 */ /* 0x000f68000c2e1900 */
[----:B------:R0:W5:Y:S01]  /*0800*/  @!P0 LDG.E.EL R23, desc[UR4][R16.64] ;  /* 0x0000000410178981 */ /* 0x000162000c2e1900 */
[----:B-1----:R-:W-:-:S04]  /*0810*/  IMAD.WIDE R8, R9, 0x4, R10 ;  /* 0x0000000409087825 */ /* 0x002fc800078e020a */
[----:B------:R-:W-:-:S04]  /*0820*/  IMAD.WIDE R24, R31, 0x4, R28 ;  /* 0x000000041f187825 */ /* 0x000fc800078e021c */
[----:B0-----:R-:W-:Y:S01]  /*0830*/  IMAD.WIDE R16, R45, 0x4, R10 ;  /* 0x000000042d107825 */ /* 0x001fe200078e020a */
[----:B------:R-:W-:Y:S01]  /*0840*/  MOV R45, RZ ;  /* 0x000000ff002d7202 */ /* 0x000fe20000000f00 */
[----:B------:R0:W5:Y:S02]  /*0850*/  @!P1 LDG.E.EL R20, desc[UR4][R24.64] ;  /* 0x0000000418149981 */ /* 0x000164000c2e1900 */
[----:B------:R-:W-:Y:S02]  /*0860*/  IMAD.WIDE R26, R15, 0x4, R28 ;  /* 0x000000040f1a7825 */ /* 0x000fe400078e021c */
[----:B------:R-:W5:Y:S04]  /*0870*/  @!P1 LDG.E.EL R42, desc[UR4][R16.64] ;  /* 0x00000004102a9981 */ /* 0x000f68000c2e1900 */
[----:B------:R1:W5:Y:S01]  /*0880*/  @!P1 LDG.E.EL R45, desc[UR4][R8.64] ;  /* 0x00000004082d9981 */ /* 0x000362000c2e1900 */
[----:B0-----:R-:W-:-:S03]  /*0890*/  CS2R R24, SRZ ;  /* 0x0000000000187805 */ /* 0x001fc6000001ff00 */
[----:B------:R0:W5:Y:S01]  /*08a0*/  @!P0 LDG.E.EL R22, desc[UR4][R26.64] ;  /* 0x000000041a168981 */ /* 0x000162000c2e1900 */
[----:B-1----:R-:W1:Y:S01]  /*08b0*/  LDC.64 R8, c[0x0][0x210] ;  /* 0x00008400ff087b82 */ /* 0x002e620000000a00 */
[----:B0-----:R-:W-:-:S04]  /*08c0*/  IMAD.WIDE R26, R30, 0x4, R28 ;  /* 0x000000041e1a7825 */ /* 0x001fc800078e021c */
[----:B------:R-:W-:Y:S01]  /*08d0*/  IMAD.WIDE R28, R13, 0x4, R28 ;  /* 0x000000040d1c7825 */ /* 0x000fe200078e021c */
[----:B------:R0:W5:Y:S03]  /*08e0*/  @!P0 LDG.E.EL R24, desc[UR4][R26.64] ;  /* 0x000000041a188981 */ /* 0x000166000c2e1900 */
[--C-:B------:R-:W-:Y:S01]  /*08f0*/  IMAD.WIDE R16, R31, 0x4, R10.reuse ;  /* 0x000000041f107825 */ /* 0x100fe200078e020a */
[----:B------:R0:W5:Y:S02]  /*0900*/  @!P0 LDG.E.EL R25, desc[UR4][R28.64] ;  /* 0x000000041c198981 */ /* 0x000164000c2e1900 */
[----:B0-----:R-:W-:Y:S01]  /*0910*/  CS2R R26, SRZ ;  /* 0x00000000001a7805 */ /* 0x001fe2000001ff00 */
[----:B------:R-:W-:Y:S01]  /*0920*/  IMAD.WIDE R18, R19, 0x4, R10 ;  /* 0x0000000413127825 */ /* 0x000fe200078e020a */
[----:B------:R-:W-:-:S04]  /*0930*/  CS2R R28, SRZ ;  /* 0x00000000001c7805 */ /* 0x000fc8000001ff00 */
[----:B------:R0:W5:Y:S01]  /*0940*/  @!P1 LDG.E.EL R27, desc[UR4][R16.64] ;  /* 0x00000004101b9981 */ /* 0x000162000c2e1900 */
[----:B-1----:R-:W-:-:S03]  /*0950*/  IMAD.WIDE R8, R4, 0x4, R8 ;  /* 0x0000000404087825 */ /* 0x002fc600078e0208 */
[----:B------:R1:W5:Y:S01]  /*0960*/  @!P1 LDG.E.EL R26, desc[UR4][R18.64] ;  /* 0x00000004121a9981 */ /* 0x000362000c2e1900 */
[----:B0-----:R-:W-:Y:S01]  /*0970*/  IMAD.WIDE R16, R44, 0x4, R10 ;  /* 0x000000042c107825 */ /* 0x001fe200078e020a */
[----:B-1----:R-:W-:-:S04]  /*0980*/  CS2R R18, SRZ ;  /* 0x0000000000127805 */ /* 0x002fc8000001ff00 */
[----:B------:R0:W5:Y:S02]  /*0990*/  @!P0 LDG.E.EL R28, desc[UR4][R16.64] ;  /* 0x00000004101c8981 */ /* 0x000164000c2e1900 */
[----:B0-----:R-:W-:-:S06]  /*09a0*/  CS2R R16, SRZ ;  /* 0x0000000000107805 */ /* 0x001fcc000001ff00 */
[----:B------:R-:W5:Y:S01]  /*09b0*/  @!P1 LDG.E.128 R16, desc[UR4][R8.64] ;  /* 0x0000000408109981 */ /* 0x000f62000c1e1d00 */
[----:B------:R-:W-:Y:S01]  /*09c0*/  IMAD.WIDE R14, R15, 0x4, R10 ;  /* 0x000000040f0e7825 */ /* 0x000fe200078e020a */
[----:B------:R-:W-:-:S04]  /*09d0*/  HFMA2.MMA R31, -RZ, RZ, 0, 0 ;  /* 0x00000000ff1f7435 */ /* 0x000fc800000001ff */
[----:B------:R0:W5:Y:S02]  /*09e0*/  @!P0 LDG.E.EL R29, desc[UR4][R14.64] ;  /* 0x000000040e1d8981 */ /* 0x000164000c2e1900 */
[----:B0-----:R-:W-:Y:S01]  /*09f0*/  IMAD.WIDE R14, R30, 0x4, R10 ;  /* 0x000000041e0e7825 */ /* 0x001fe200078e020a */
[----:B------:R-:W-:-:S03]  /*0a00*/  MOV R30, RZ ;  /* 0x000000ff001e7202 */ /* 0x000fc60000000f00 */
[----:B------:R-:W-:Y:S01]  /*0a10*/  IMAD.WIDE R10, R13, 0x4, R10 ;  /* 0x000000040d0a7825 */ /* 0x000fe200078e020a */
[----:B------:R0:W5:Y:S04]  /*0a20*/  @!P0 LDG.E.EL R31, desc[UR4][R14.64] ;  /* 0x000000040e1f8981 */ /* 0x000168000c2e1900 */
[----:B------:R4:W5:Y:S01]  /*0a30*/  @!P0 LDG.E.EL R30, desc[UR4][R10.64] ;  /* 0x000000040a1e8981 */ /* 0x000962000c2e1900 */
[----:B0-----:R-:W-:Y:S01]  /*0a40*/  CS2R R14, SRZ ;  /* 0x00000000000e7805 */ /* 0x001fe2000001ff00 */
[----:B---3--:R-:W-:-:S06]  /*0a50*/  FADD R44, R12, 9.9999997473787516356e-06 ;  /* 0x3727c5ac0c2c7421 */ /* 0x008fcc0000000000 */
[----:B------:R-:W0:Y:S02]  /*0a60*/  MUFU.SQRT R44, R44 ;  /* 0x0000002c002c7308 */ /* 0x000e240000002000 */
[C---:B0-----:R-:W-:Y:S01]  /*0a70*/  FSETP.GT.AND P2, PT, R44.reuse, 8.50705917302346158658e+37, PT ;  /* 0x7e8000002c00780b */ /* 0x041fe20003f44000 */
[----:B--2---:R-:W-:Y:S01]  /*0a80*/  FADD R41, R41, 9.9999997473787516356e-06 ;  /* 0x3727c5ac29297421 */ /* 0x004fe20000000000 */
[----:B------:R-:W-:-:S05]  /*0a90*/  FSETP.GEU.AND P6, PT, R44, 1.175494350822287508e-38, PT ;  /* 0x008000002c00780b */ /* 0x000fca0003fce000 */
[----:B------:R-:W0:Y:S06]  /*0aa0*/  MUFU.SQRT R41, R41 ;  /* 0x0000002900297308 */ /* 0x000e2c0000002000 */
[----:B------:R-:W-:Y:S01]  /*0ab0*/  @P2 FMUL R44, R44, 0.25 ;  /* 0x3e8000002c2c2820 */ /* 0x000fe20000400000 */
[----:B----4-:R-:W-:Y:S01]  /*0ac0*/  FADD R11, R38, 9.9999997473787516356e-06 ;  /* 0x3727c5ac260b7421 */ /* 0x010fe20000000000 */
[----:B------:R-:W-:Y:S02]  /*0ad0*/  HFMA2.MMA R38, -RZ, RZ, 1.625, 0 ;  /* 0x3e800000ff267435 */ /* 0x000fe400000001ff */
[----:B------:R-:W-:Y:S01]  /*0ae0*/  @!P6 FMUL R44, R44, 16777216 ;  /* 0x4b8000002c2ce820 */ /* 0x000fe20000400000 */
[----:B------:R-:W-:-:S02]  /*0af0*/  CS2R R12, SRZ ;  /* 0x00000000000c7805 */ /* 0x000fc4000001ff00 */
[----:B------:R-:W1:Y:S01]  /*0b00*/  MUFU.SQRT R11, R11 ;  /* 0x0000000b000b7308 */ /* 0x000e620000002000 */
[----:B0-----:R-:W-:-:S03]  /*0b10*/  FSETP.GT.AND P3, PT, R41, 8.50705917302346158658e+37, PT ;  /* 0x7e8000002900780b */ /* 0x001fc60003f64000 */
[----:B------:R0:W2:Y:S01]  /*0b20*/  @!P0 LDG.E.128 R12, desc[UR4][R8.64+0x800] ;  /* 0x00080004080c8981 */ /* 0x0000a2000c1e1d00 */
[----:B------:R-:W-:-:S03]  /*0b30*/  FSETP.GEU.AND P4, PT, R41, 1.175494350822287508e-38, PT ;  /* 0x008000002900780b */ /* 0x000fc60003f8e000 */
[----:B------:R-:W3:Y:S01]  /*0b40*/  MUFU.RCP R44, R44 ;  /* 0x0000002c002c7308 */ /* 0x000ee20000001000 */
[----:B-----5:R-:W-:Y:S01]  /*0b50*/  FADD R39, R39, 9.9999997473787516356e-06 ;  /* 0x3727c5ac27277421 */ /* 0x020fe20000000000 */
[----:B0-----:R-:W-:-:S06]  /*0b60*/  FSEL R9, R38, 1, P2 ;  /* 0x3f80000026097808 */ /* 0x001fcc0001000000 */
[----:B------:R3:W-:Y:S01]  /*0b70*/  MUFU.SQRT R10, R39 ;  /* 0x00000027000a7308 */ /* 0x0007e20000002000 */
[----:B------:R-:W-:Y:S01]  /*0b80*/  @P3 FMUL R41, R41, 0.25 ;  /* 0x3e80000029293820 */ /* 0x000fe20000400000 */
[----:B------:R-:W-:-:S03]  /*0b90*/  @!P6 FMUL R9, R9, 16777216 ;  /* 0x4b8000000909e820 */ /* 0x000fc60000400000 */
[----:B------:R-:W-:Y:S01]  /*0ba0*/  @!P4 FMUL R41, R41, 16777216 ;  /* 0x4b8000002929c820 */ /* 0x000fe20000400000 */
[----:B-1----:R-:W-:Y:S01]  /*0bb0*/  FSETP.GT.AND P5, PT, R11, 8.50705917302346158658e+37, PT ;  /* 0x7e8000000b00780b */ /* 0x002fe20003fa4000 */
[----:B---3--:R-:W-:Y:S01]  /*0bc0*/  FMUL R39, R44, R9 ;  /* 0x000000092c277220 */ /* 0x008fe20000400000 */
[----:B------:R-:W-:Y:S01]  /*0bd0*/  FADD R9, R37, 9.9999997473787516356e-06 ;  /* 0x3727c5ac25097421 */ /* 0x000fe20000000000 */
[----:B------:R-:W-:Y:S01]  /*0be0*/  FADD R40, R40, 9.9999997473787516356e-06 ;  /* 0x3727c5ac28287421 */ /* 0x000fe20000000000 */
[C---:B------:R-:W-:Y:S01]  /*0bf0*/  FSETP.GEU.AND P2, PT, R11.reuse, 1.175494350822287508e-38, PT ;  /* 0x008000000b00780b */ /* 0x040fe20003f4e000 */
[----:B------:R-:W-:Y:S08]  /*0c00*/  MUFU.RCP R41, R41 ;  /* 0x0000002900297308 */ /* 0x000ff00000001000 */
[----:B------:R-:W-:Y:S01]  /*0c10*/  MUFU.SQRT R8, R40 ;  /* 0x0000002800087308 */ /* 0x000fe20000002000 */
[----:B------:R-:W-:-:S07]  /*0c20*/  @P5 FMUL R11, R11, 0.25 ;  /* 0x3e8000000b0b5820 */ /* 0x000fce0000400000 */
[----:B------:R-:W0:Y:S01]  /*0c30*/  MUFU.SQRT R9, R9 ;  /* 0x0000000900097308 */ /* 0x000e220000002000 */
[----:B------:R-:W-:Y:S01]  /*0c40*/  @!P2 FMUL R11, R11, 16777216 ;  /* 0x4b8000000b0ba820 */ /* 0x000fe20000400000 */
[----:B0-----:R-:W-:Y:S01]  /*0c50*/  FSETP.GT.AND P6, PT, R9, 8.50705917302346158658e+37, PT ;  /* 0x7e8000000900780b */ /* 0x001fe20003fc4000 */
[----:B------:R-:W-:-:S04]  /*0c60*/  FADD R16, -R43, R16 ;  /* 0x000000102b107221 */ /* 0x000fc80000000100 */
[----:B------:R-:W-:Y:S01]  /*0c70*/  FMUL R37, R16, R39 ;  /* 0x0000002710257220 */ /* 0x000fe20000400000 */
[----:B------:R-:W-:Y:S02]  /*0c80*/  FSEL R16, R38, 1, P3 ;  /* 0x3f80000026107808 */ /* 0x000fe40001800000 */
[----:B------:R-:W-:-:S03]  /*0c90*/  FSETP.GT.AND P3, PT, R10, 8.50705917302346158658e+37, PT ;  /* 0x7e8000000a00780b */ /* 0x000fc60003f64000 */
[----:B------:R-:W-:Y:S01]  /*0ca0*/  @!P4 FMUL R16, R16, 16777216 ;  /* 0x4b8000001010c820 */ /* 0x000fe20000400000 */
[----:B------:R-:W-:Y:S01]  /*0cb0*/  FSETP.GEU.AND P4, PT, R10, 1.175494350822287508e-38, PT ;  /* 0x008000000a00780b */ /* 0x000fe20003f8e000 */
[----:B------:R-:W-:Y:S02]  /*0cc0*/  FFMA R37, R37, R35, R42 ;  /* 0x0000002325257223 */ /* 0x000fe4000000002a */
[----:B------:R-:W-:Y:S01]  /*0cd0*/  FMUL R41, R41, R16 ;  /* 0x0000001029297220 */ /* 0x000fe20000400000 */
[----:B------:R0:W1:Y:S01]  /*0ce0*/  MUFU.RCP R35, R11 ;  /* 0x0000000b00237308 */ /* 0x0000620000001000 */
[----:B------:R-:W-:Y:S02]  /*0cf0*/  FSEL R16, R38, 1, P5 ;  /* 0x3f80000026107808 */ /* 0x000fe40002800000 */
[----:B------:R-:W-:Y:S02]  /*0d00*/  FSETP.GT.AND P5, PT, R8, 8.50705917302346158658e+37, PT ;  /* 0x7e8000000800780b */ /* 0x000fe40003fa4000 */
[----:B------:R-:W-:Y:S01]  /*0d10*/  @P3 FMUL R10, R10, 0.25 ;  /* 0x3e8000000a0a3820 */ /* 0x000fe20000400000 */
[----:B------:R-:W-:Y:S01]  /*0d20*/  @!P2 FMUL R16, R16, 16777216 ;  /* 0x4b8000001010a820 */ /* 0x000fe20000400000 */
[----:B------:R-:W-:-:S02]  /*0d30*/  FSETP.GEU.AND P2, PT, R8, 1.175494350822287508e-38, PT ;  /* 0x008000000800780b */ /* 0x000fc40003f4e000 */
[----:B0-----:R-:W-:Y:S01]  /*0d40*/  FSEL R11, R38, 1, P3 ;  /* 0x3f800000260b7808 */ /* 0x001fe20001800000 */
[----:B------:R-:W-:Y:S01]  /*0d50*/  @!P4 FMUL R10, R10, 16777216 ;  /* 0x4b8000000a0ac820 */ /* 0x000fe20000400000 */
[C---:B------:R-:W-:Y:S01]  /*0d60*/  FSETP.GEU.AND P3, PT, R9.reuse, 1.175494350822287508e-38, PT ;  /* 0x008000000900780b */ /* 0x040fe20003f6e000 */
[----:B------:R-:W-:Y:S01]  /*0d70*/  @P6 FMUL R9, R9, 0.25 ;  /* 0x3e80000009096820 */ /* 0x000fe20000400000 */
[----:B------:R-:W-:-:S03]  /*0d80*/  FADD R42, -R36, R17 ;  /* 0x00000011242a7221 */ /* 0x000fc60000000100 */
[----:B------:R-:W0:Y:S01]  /*0d90*/  MUFU.RCP R10, R10 ;  /* 0x0000000a000a7308 */ /* 0x000e220000001000 */
[----:B-1----:R-:W-:Y:S01]  /*0da0*/  FMUL R35, R35, R16 ;  /* 0x0000001023237220 */ /* 0x002fe20000400000 */
[----:B------:R-:W-:Y:S01]  /*0db0*/  @P5 FMUL R8, R8, 0.25 ;  /* 0x3e80000008085820 */ /* 0x000fe20000400000 */
[----:B------:R-:W1:Y:S03]  /*0dc0*/  LDC.64 R16, c[0x0][0x238] ;  /* 0x00008e00ff107b82 */ /* 0x000e660000000a00 */
[----:B------:R-:W-:Y:S02]  /*0dd0*/  @!P2 FMUL R8, R8, 16777216 ;  /* 0x4b8000000808a820 */ /* 0x000fe40000400000 */
[----:B------:R-:W-:Y:S01]  /*0de0*/  @!P3 FMUL R9, R9, 16777216 ;  /* 0x4b8000000909b820 */ /* 0x000fe20000400000 */
[----:B------:R-:W-:Y:S01]  /*0df0*/  @!P4 FMUL R11, R11, 16777216 ;  /* 0x4b8000000b0bc820 */ /* 0x000fe20000400000 */
[----:B------:R-:W3:Y:S08]  /*0e00*/  MUFU.RCP R40, R8 ;  /* 0x0000000800287308 */ /* 0x000ef00000001000 */
[----:B------:R4:W5:Y:S01]  /*0e10*/  MUFU.RCP R39, R9 ;  /* 0x0000000900277308 */ /* 0x0009620000001000 */
[----:B0-----:R-:W-:Y:S01]  /*0e20*/  FMUL R36, R10, R11 ;  /* 0x0000000b0a247220 */ /* 0x001fe20000400000 */
[----:B------:R-:W-:-:S02]  /*0e30*/  FSEL R11, R38, 1, P5 ;  /* 0x3f800000260b7808 */ /* 0x000fc40002800000 */
[----:B------:R-:W-:Y:S01]  /*0e40*/  FSEL R10, R38, 1, P6 ;  /* 0x3f800000260a7808 */ /* 0x000fe20003000000 */
[----:B------:R-:W-:Y:S02]  /*0e50*/  FMUL R42, R42, R41 ;  /* 0x000000292a2a7220 */ /* 0x000fe40000400000 */
[----:B------:R-:W-:Y:S02]  /*0e60*/  @!P2 FMUL R11, R11, 16777216 ;  /* 0x4b8000000b0ba820 */ /* 0x000fe40000400000 */
[----:B------:R-:W-:Y:S01]  /*0e70*/  @!P3 FMUL R10, R10, 16777216 ;  /* 0x4b8000000a0ab820 */ /* 0x000fe20000400000 */
[----:B------:R-:W-:Y:S01]  /*0e80*/  FFMA R34, R42, R34, R45 ;  /* 0x000000222a227223 */ /* 0x000fe2000000002d */
[----:B---3--:R-:W-:Y:S01]  /*0e90*/  FMUL R40, R40, R11 ;  /* 0x0000000b28287220 */ /* 0x008fe20000400000 */
[----:B----4-:R-:W-:Y:S01]  /*0ea0*/  CS2R R8, SRZ ;  /* 0x0000000000087805 */ /* 0x010fe2000001ff00 */
[----:B-1----:R-:W-:-:S04]  /*0eb0*/  IMAD.WIDE R42, R4, 0x4, R16 ;  /* 0x00000004042a7825 */ /* 0x002fc800078e0210 */
[----:B-----5:R-:W-:Y:S01]  /*0ec0*/  FMUL R39, R39, R10 ;  /* 0x0000000a27277220 */ /* 0x020fe20000400000 */
[----:B------:R-:W-:Y:S01]  /*0ed0*/  CS2R R10, SRZ ;  /* 0x00000000000a7805 */ /* 0x000fe2000001ff00 */
[----:B------:R-:W-:Y:S01]  /*0ee0*/  FADD R41, -R32, R19 ;  /* 0x0000001320297221 */ /* 0x000fe20000000100 */
[----:B------:R-:W-:Y:S01]  /*0ef0*/  FADD R32, -R33, R18 ;  /* 0x0000001221207221 */ /* 0x000fe20000000100 */
[----:B------:R-:W-:Y:S02]  /*0f00*/  CS2R R16, SRZ ;  /* 0x0000000000107805 */ /* 0x000fe4000001ff00 */
[----:B------:R-:W-:Y:S01]  /*0f10*/  CS2R R18, SRZ ;  /* 0x0000000000127805 */ /* 0x000fe2000001ff00 */
[----:B------:R-:W3:Y:S05]  /*0f20*/  @!P1 LDG.E.128 R8, desc[UR4][R42.64] ;  /* 0x000000042a089981 */ /* 0x000eea000c1e1d00 */
[----:B------:R0:W4:Y:S01]  /*0f30*/  @!P0 LDG.E.128 R16, desc[UR4][R42.64+0x800] ;  /* 0x000800042a108981 */ /* 0x000122000c1e1d00 */
[----:B------:R-:W-:Y:S01]  /*0f40*/  FADD R6, R6, 9.9999997473787516356e-06 ;  /* 0x3727c5ac06067421 */ /* 0x000fe20000000000 */
[----:B------:R-:W-:-:S03]  /*0f50*/  FADD R7, R7, 9.9999997473787516356e-06 ;  /* 0x3727c5ac07077421 */ /* 0x000fc60000000000 */
[----:B------:R-:W1:Y:S08]  /*0f60*/  MUFU.SQRT R44, R6 ;  /* 0x00000006002c7308 */ /* 0x000e700000002000 */
[----:B------:R5:W0:Y:S01]  /*0f70*/  MUFU.SQRT R45, R7 ;  /* 0x00000007002d7308 */ /* 0x000a220000002000 */
[C---:B-1----:R-:W-:Y:S02]  /*0f80*/  FSETP.GT.AND P2, PT, R44.reuse, 8.50705917302346158658e+37, PT ;  /* 0x7e8000002c00780b */ /* 0x042fe40003f44000 */
[----:B------:R-:W-:Y:S01]  /*0f90*/  FSETP.GEU.AND P4, PT, R44, 1.175494350822287508e-38, PT ;  /* 0x008000002c00780b */ /* 0x000fe20003f8e000 */
[----:B-----5:R-:W1:Y:S01]  /*0fa0*/  LDC.64 R6, c[0x0][0x240] ;  /* 0x00009000ff067b82 */ /* 0x020e620000000a00 */
[----:B0-----:R-:W-:-:S02]  /*0fb0*/  FSETP.GT.AND P3, PT, R45, 8.50705917302346158658e+37, PT ;  /* 0x7e8000002d00780b */ /* 0x001fc40003f64000 */
[----:B------:R-:W-:-:S07]  /*0fc0*/  FSETP.GEU.AND P5, PT, R45, 1.175494350822287508e-38, PT ;  /* 0x008000002d00780b */ /* 0x000fce0003fae000 */
[----:B------:R-:W-:-:S04]  /*0fd0*/  @P2 FMUL R44, R44, 0.25 ;  /* 0x3e8000002c2c2820 */ /* 0x000fc80000400000 */
[----:B------:R-:W-:Y:S01]  /*0fe0*/  @!P4 FMUL R44, R44, 16777216 ;  /* 0x4b8000002c2cc820 */ /* 0x000fe20000400000 */
[----:B------:R-:W-:-:S04]  /*0ff0*/  @P3 FMUL R45, R45, 0.25 ;  /* 0x3e8000002d2d3820 */ /* 0x000fc80000400000 */
[----:B------:R-:W-:Y:S01]  /*1000*/  @!P5 FMUL R45, R45, 16777216 ;  /* 0x4b8000002d2dd820 */ /* 0x000fe20000400000 */
[----:B------:R-:W0:Y:S01]  /*1010*/  MUFU.RCP R42, R44 ;  /* 0x0000002c002a7308 */ /* 0x000e220000001000 */
[----:B------:R-:W-:Y:S01]  /*1020*/  FMUL R32, R32, R35 ;  /* 0x0000002320207220 */ /* 0x000fe20000400000 */
[----:B------:R-:W-:-:S06]  /*1030*/  FSEL R35, R38, 1, P2 ;  /* 0x3f80000026237808 */ /* 0x000fcc0001000000 */
[----:B------:R-:W5:Y:S01]  /*1040*/  MUFU.RCP R33, R45 ;  /* 0x0000002d00217308 */ /* 0x000f620000001000 */
[----:B------:R-:W-:Y:S01]  /*1050*/  FSEL R38, R38, 1, P3 ;  /* 0x3f80000026267808 */ /* 0x000fe20001800000 */
[----:B------:R-:W-:Y:S01]  /*1060*/  FMUL R41, R41, R36 ;  /* 0x0000002429297220 */ /* 0x000fe20000400000 */
[----:B------:R-:W-:-:S03]  /*1070*/  @!P4 FMUL R35, R35, 16777216 ;  /* 0x4b8000002323c820 */ /* 0x000fc60000400000 */
[----:B------:R-:W-:Y:S01]  /*1080*/  @!P5 FMUL R38, R38, 16777216 ;  /* 0x4b8000002626d820 */ /* 0x000fe20000400000 */
[----:B0-----:R-:W-:Y:S01]  /*1090*/  FMUL R42, R42, R35 ;  /* 0x000000232a2a7220 */ /* 0x001fe20000400000 */
[----:B------:R-:W-:Y:S01]  /*10a0*/  FFMA R27, R32, R20, R27 ;  /* 0x00000014201b7223 */ /* 0x000fe2000000001b */
[----:B------:R-:W-:Y:S01]  /*10b0*/  FFMA R26, R41, R21, R26 ;  /* 0x00000015291a7223 */ /* 0x000fe2000000001a */
[----:B-1----:R-:W-:-:S04]  /*10c0*/  IMAD.WIDE R6, R4, 0x4, R6 ;  /* 0x0000000404067825 */ /* 0x002fc800078e0206 */
[----:B-----5:R-:W-:Y:S01]  /*10d0*/  FMUL R33, R33, R38 ;  /* 0x0000002621217220 */ /* 0x020fe20000400000 */
[----:B--2---:R-:W-:Y:S01]  /*10e0*/  FADD R5, -R5, R12 ;  /* 0x0000000c05057221 */ /* 0x004fe20000000100 */
[----:B------:R-:W-:Y:S01]  /*10f0*/  FADD R0, -R0, R13 ;  /* 0x0000000d00007221 */ /* 0x000fe20000000100 */
[----:B------:R-:W-:Y:S01]  /*1100*/  FADD R3, -R3, R14 ;  /* 0x0000000e03037221 */ /* 0x000fe20000000100 */
[----:B------:R-:W-:Y:S01]  /*1110*/  FADD R2, -R2, R15 ;  /* 0x0000000f02027221 */ /* 0x000fe20000000100 */
[----:B------:R-:W-:Y:S01]  /*1120*/  FMUL R40, R5, R40 ;  /* 0x0000002805287220 */ /* 0x000fe20000400000 */
[----:B------:R-:W-:Y:S01]  /*1130*/  FMUL R39, R0, R39 ;  /* 0x0000002700277220 */ /* 0x000fe20000400000 */
[----:B------:R-:W-:Y:S01]  /*1140*/  FMUL R42, R3, R42 ;  /* 0x0000002a032a7220 */ /* 0x000fe20000400000 */
[----:B------:R-:W-:Y:S01]  /*1150*/  FMUL R33, R2, R33 ;  /* 0x0000002102217220 */ /* 0x000fe20000400000 */
[----:B------:R-:W-:Y:S01]  /*1160*/  FFMA R29, R40, R22, R29 ;  /* 0x00000016281d7223 */ /* 0x000fe2000000001d */
[----:B------:R-:W-:Y:S01]  /*1170*/  FFMA R28, R39, R23, R28 ;  /* 0x00000017271c7223 */ /* 0x000fe2000000001c */
[----:B------:R-:W-:Y:S01]  /*1180*/  FFMA R31, R42, R24, R31 ;  /* 0x000000182a1f7223 */ /* 0x000fe2000000001f */
[----:B------:R-:W-:Y:S01]  /*1190*/  FFMA R30, R33, R25, R30 ;  /* 0x00000019211e7223 */ /* 0x000fe2000000001e */
[----:B---3--:R-:W-:Y:S01]  /*11a0*/  FADD R8, R37, R8 ;  /* 0x0000000825087221 */ /* 0x008fe20000000000 */
[----:B------:R-:W-:Y:S01]  /*11b0*/  FADD R9, R34, R9 ;  /* 0x0000000922097221 */ /* 0x000fe20000000000 */
[----:B------:R-:W-:Y:S01]  /*11c0*/  FADD R10, R27, R10 ;  /* 0x0000000a1b0a7221 */ /* 0x000fe20000000000 */
[----:B------:R-:W-:Y:S01]  /*11d0*/  FADD R11, R26, R11 ;  /* 0x0000000b1a0b7221 */ /* 0x000fe20000000000 */
[----:B----4-:R-:W-:Y:S01]  /*11e0*/  FADD R16, R29, R16 ;  /* 0x000000101d107221 */ /* 0x010fe20000000000 */
[----:B------:R-:W-:-:S03]  /*11f0*/  FADD R17, R28, R17 ;  /* 0x000000111c117221 */ /* 0x000fc60000000000 */
[----:B------:R0:W-:Y:S01]  /*1200*/  @!P1 STG.E.128 desc[UR4][R6.64], R8 ;  /* 0x0000000806009986 */ /* 0x0001e2000c101d04 */
[----:B------:R-:W-:Y:S01]  /*1210*/  FADD R18, R31, R18 ;  /* 0x000000121f127221 */ /* 0x000fe20000000000 */
[----:B------:R-:W-:Y:S01]  /*1220*/  FADD R19, R30, R19 ;  /* 0x000000131e137221 */ /* 0x000fe20000000000 */
[----:B0-----:R-:W-:Y:S06]  /*1230*/  @P0 EXIT ;  /* 0x000000000000094d */ /* 0x001fec0003800000 */
[----:B------:R-:W-:Y:S01]  /*1240*/  STG.E.128 desc[UR4][R6.64+0x800], R16 ;  /* 0x0008001006007986 */ /* 0x000fe2000c101d04 */
[----:B------:R-:W-:Y:S05]  /*1250*/  EXIT ;  /* 0x000000000000794d */ /* 0x000fea0003800000 */
.L_x_0:
[----:B------:R-:W-:-:S00]  /*1260*/  BRA `(.L_x_0) ;  /* 0xfffffffc00fc7947 */ /* 0x000fc0000383ffff */
[----:B------:R-:W-:-:S00]  /*1270*/  NOP ;  /* 0x0000000000007918 */ /* 0x000fc00000000000 */
        /* <DEDUP_REMOVED lines=8> */
.L_x_1:


//--------------------- .nv.global.init           --------------------------
	.section	.nv.global.init,"aw",@progbits
.nv.global.init:
	.type		_$_str,@object
	.size		_$_str,(_$_str_$_2 - _$_str)
_$_str:
        /*0000*/ 	.byte	0x5f, 0x5f, 0x43, 0x55, 0x44, 0x41, 0x5f, 0x46, 0x54, 0x5a, 0x00
	.type		_$_str_$_2,@object
	.size		_$_str_$_2,(.L_1 - _$_str_$_2)
_$_str_$_2:
        /*000b*/ 	.byte	0x5f, 0x5f, 0x43, 0x55, 0x44, 0x41, 0x5f, 0x50, 0x52, 0x45, 0x43, 0x5f, 0x53, 0x51, 0x52, 0x54
        /*001b*/ 	.byte	0x00
.L_1:


//--------------------- .nv.constant0.triton_poi_fused__native_batch_norm_legit_no_training_add_16 --------------------------
	.section	.nv.constant0.triton_poi_fused__native_batch_norm_legit_no_training_add_16,"a",@progbits
	.sectionflags	@""
	.align	4
.nv.constant0.triton_poi_fused__native_batch_norm_legit_no_training_add_16:
	.zero		588
